//
// Generated by NVIDIA NVVM Compiler
//
// Compiler Build ID: CL-36424714
// Cuda compilation tools, release 13.0, V13.0.88
// Based on NVVM 20.0.0
//

.version 9.0
.target sm_100
.address_size 64

	// .globl	_Z10add_kerneliiPi

.visible .entry _Z10add_kerneliiPi(
	.param .u32 _Z10add_kerneliiPi_param_0,
	.param .u32 _Z10add_kerneliiPi_param_1,
	.param .u64 .ptr .align 1 _Z10add_kerneliiPi_param_2
)
{
	.reg .pred 	%p<2>;
	.reg .b32 	%r<7>;
	.reg .b64 	%rd<3>;

	ld.param.u32 	%r1, [_Z10add_kerneliiPi_param_0];
	ld.param.u32 	%r2, [_Z10add_kerneliiPi_param_1];
	ld.param.u64 	%rd1, [_Z10add_kerneliiPi_param_2];
	mov.u32 	%r3, %tid.x;
	mov.u32 	%r4, %ctaid.x;
	or.b32  	%r5, %r3, %r4;
	setp.ne.s32 	%p1, %r5, 0;
	@%p1 bra 	$L__BB0_2;
	cvta.to.global.u64 	%rd2, %rd1;
	add.s32 	%r6, %r2, %r1;
	st.global.u32 	[%rd2], %r6;
$L__BB0_2:
	ret;

}


// ===== COMPILED SASS (sm_100) =====

	.target	sm_100

	.elftype	@"ET_EXEC"


//--------------------- .note.nv.tkinfo           --------------------------
	.section	.note.nv.tkinfo,"",@"SHT_NOTE"
	.sectionflags	@"SHF_NOTE_NV_TKINFO"
	.tkinfo
        /*0018*/ 	.word	0x00000002
        /*0030*/ 	.string	""
        /*0030*/ 	.string	"ptxas"
        /*0030*/ 	.string	"Cuda compilation tools, release 13.0, V13.0.88"
        /*0030*/ 	.string	"Build cuda_13.0.r13.0/compiler.36424714_0"
        /*0030*/ 	.string	"-arch sm_100 -m 64 "



//--------------------- .note.nv.cuinfo           --------------------------
	.section	.note.nv.cuinfo,"",@"SHT_NOTE"
	.sectionflags	@"SHF_NOTE_NV_CUINFO"
        /*0018*/ 	.short	0x0002
        /*001a*/ 	.short	0x0064
        /*001c*/ 	.short	0x0082
	.zero		2


//--------------------- .nv.info                  --------------------------
	.section	.nv.info,"",@"SHT_CUDA_INFO"
	.align	4


	//----- nvinfo : EIATTR_REGCOUNT
	.align		4
        /*0000*/ 	.byte	0x04, 0x2f
        /*0002*/ 	.short	(.L_1 - .L_0)
	.align		4
.L_0:
        /*0004*/ 	.word	index@(_Z10add_kerneliiPi)
        /*0008*/ 	.word	0x00000008


	//----- nvinfo : EIATTR_FRAME_SIZE
	.align		4
.L_1:
        /*000c*/ 	.byte	0x04, 0x11
        /*000e*/ 	.short	(.L_3 - .L_2)
	.align		4
.L_2:
        /*0010*/ 	.word	index@(_Z10add_kerneliiPi)
        /*0014*/ 	.word	0x00000000


	//----- nvinfo : EIATTR_MIN_STACK_SIZE
	.align		4
.L_3:
        /*0018*/ 	.byte	0x04, 0x12
        /*001a*/ 	.short	(.L_5 - .L_4)
	.align		4
.L_4:
        /*001c*/ 	.word	index@(_Z10add_kerneliiPi)
        /*0020*/ 	.word	0x00000000
.L_5:


//--------------------- .nv.compat                --------------------------
	.section	.nv.compat,"",@"SHT_CUDA_COMPAT_INFO"
	.align	4
        /*0000*/ 	.byte	0x02, 0x09, 0x00, 0x00, 0x02, 0x02, 0x01, 0x00, 0x02, 0x05, 0x05, 0x00, 0x03, 0x07, 0x01, 0x01
        /*0010*/ 	.byte	0x02, 0x03, 0x00, 0x00, 0x02, 0x06, 0x01, 0x00, 0x04, 0x0b, 0x08, 0x00, 0x09, 0x00, 0x00, 0x00
        /*0020*/ 	.byte	0x00, 0x00, 0x00, 0x00


//--------------------- .nv.info._Z10add_kerneliiPi --------------------------
	.section	.nv.info._Z10add_kerneliiPi,"",@"SHT_CUDA_INFO"
	.sectionflags	@""
	.align	4


	//----- nvinfo : EIATTR_CUDA_API_VERSION
	.align		4
        /*0000*/ 	.byte	0x04, 0x37
        /*0002*/ 	.short	(.L_7 - .L_6)
.L_6:
        /*0004*/ 	.word	0x00000082


	//----- nvinfo : EIATTR_KPARAM_INFO
	.align		4
.L_7:
        /*0008*/ 	.byte	0x04, 0x17
        /*000a*/ 	.short	(.L_9 - .L_8)
.L_8:
        /*000c*/ 	.word	0x00000000
        /*0010*/ 	.short	0x0002
        /*0012*/ 	.short	0x0008
        /*0014*/ 	.byte	0x00, 0xf5, 0x21, 0x00


	//----- nvinfo : EIATTR_KPARAM_INFO
	.align		4
.L_9:
        /*0018*/ 	.byte	0x04, 0x17
        /*001a*/ 	.short	(.L_11 - .L_10)
.L_10:
        /*001c*/ 	.word	0x00000000
        /*0020*/ 	.short	0x0001
        /*0022*/ 	.short	0x0004
        /*0024*/ 	.byte	0x00, 0xf0, 0x11, 0x00


	//----- nvinfo : EIATTR_KPARAM_INFO
	.align		4
.L_11:
        /*0028*/ 	.byte	0x04, 0x17
        /*002a*/ 	.short	(.L_13 - .L_12)
.L_12:
        /*002c*/ 	.word	0x00000000
        /*0030*/ 	.short	0x0000
        /*0032*/ 	.short	0x0000
        /*0034*/ 	.byte	0x00, 0xf0, 0x11, 0x00


	//----- nvinfo : EIATTR_SPARSE_MMA_MASK
	.align		4
.L_13:
        /*0038*/ 	.byte	0x03, 0x50
        /*003a*/ 	.short	0x0000


	//----- nvinfo : EIATTR_MAXREG_COUNT
	.align		4
        /*003c*/ 	.byte	0x03, 0x1b
        /*003e*/ 	.short	0x00ff


	//----- nvinfo : EIATTR_MERCURY_ISA_VERSION
	.align		4
        /*0040*/ 	.byte	0x03, 0x5f
        /*0042*/ 	.short	0x0101


	//----- nvinfo : EIATTR_VRC_CTA_INIT_COUNT
	.align		4
        /*0044*/ 	.byte	0x02, 0x4a
	.zero		1
	.zero		1


	//----- nvinfo : EIATTR_EXIT_INSTR_OFFSETS
	.align		4
        /*0048*/ 	.byte	0x04, 0x1c
        /*004a*/ 	.short	(.L_15 - .L_14)


	//   ....[0]....
.L_14:
        /*004c*/ 	.word	0x00000040


	//   ....[1]....
        /*0050*/ 	.word	0x000000a0


	//----- nvinfo : EIATTR_CBANK_PARAM_SIZE
	.align		4
.L_15:
        /*0054*/ 	.byte	0x03, 0x19
        /*0056*/ 	.short	0x0010


	//----- nvinfo : EIATTR_PARAM_CBANK
	.align		4
        /*0058*/ 	.byte	0x04, 0x0a
        /*005a*/ 	.short	(.L_17 - .L_16)
	.align		4
.L_16:
        /*005c*/ 	.word	index@(.nv.constant0._Z10add_kerneliiPi)
        /*0060*/ 	.short	0x0380
        /*0062*/ 	.short	0x0010


	//----- nvinfo : EIATTR_SW_WAR
	.align		4
.L_17:
        /*0064*/ 	.byte	0x04, 0x36
        /*0066*/ 	.short	(.L_19 - .L_18)
.L_18:
        /*0068*/ 	.word	0x00000008
.L_19:


//--------------------- .nv.callgraph             --------------------------
	.section	.nv.callgraph,"",@"SHT_CUDA_CALLGRAPH"
	.align	4
	.sectionentsize	8
	.align		4
        /*0000*/ 	.word	0x00000000
	.align		4
        /*0004*/ 	.word	0xffffffff
	.align		4
        /*0008*/ 	.word	0x00000000
	.align		4
        /*000c*/ 	.word	0xfffffffe
	.align		4
        /*0010*/ 	.word	0x00000000
	.align		4
        /*0014*/ 	.word	0xfffffffd
	.align		4
        /*0018*/ 	.word	0x00000000
	.align		4
        /*001c*/ 	.word	0xfffffffc


//--------------------- .text._Z10add_kerneliiPi  --------------------------
	.section	.text._Z10add_kerneliiPi,"ax",@progbits
	.align	128
        .global         _Z10add_kerneliiPi
        .type           _Z10add_kerneliiPi,@function
        .size           _Z10add_kerneliiPi,(.L_x_1 - _Z10add_kerneliiPi)
        .other          _Z10add_kerneliiPi,@"STO_CUDA_ENTRY STV_DEFAULT"
_Z10add_kerneliiPi:
.text._Z10add_kerneliiPi:
[----:B------:R-:W-:Y:S01]  /*0000*/  LDC R1, c[0x0][0x37c] ;  /* 0x0000df00ff017b82 */ /* 0x000fe20000000800 */
[----:B------:R-:W0:Y:S07]  /*0010*/  S2R R0, SR_TID.X ;  /* 0x0000000000007919 */ /* 0x000e2e0000002100 */
[----:B------:R-:W0:Y:S02]  /*0020*/  S2UR UR4, SR_CTAID.X ;  /* 0x00000000000479c3 */ /* 0x000e240000002500 */
[----:B0-----:R-:W-:-:S13]  /*0030*/  LOP3.LUT P0, RZ, R0, UR4, RZ, 0xfc, !PT ;  /* 0x0000000400ff7c12 */ /* 0x001fda000f80fcff */
[----:B------:R-:W-:Y:S05]  /*0040*/  @P0 EXIT ;  /* 0x000000000000094d */ /* 0x000fea0003800000 */
[----:B------:R-:W0:Y:S01]  /*0050*/  LDC.64 R4, c[0x0][0x380] ;  /* 0x0000e000ff047b82 */ /* 0x000e220000000a00 */
[----:B------:R-:W1:Y:S07]  /*0060*/  LDCU.64 UR4, c[0x0][0x358] ;  /* 0x00006b00ff0477ac */ /* 0x000e6e0008000a00 */
[----:B------:R-:W1:Y:S01]  /*0070*/  LDC.64 R2, c[0x0][0x388] ;  /* 0x0000e200ff027b82 */ /* 0x000e620000000a00 */
[----:B0-----:R-:W-:-:S05]  /*0080*/  IADD3 R5, PT, PT, R5, R4, RZ ;  /* 0x0000000405057210 */ /* 0x001fca0007ffe0ff */
[----:B-1----:R-:W-:Y:S01]  /*0090*/  STG.E desc[UR4][R2.64], R5 ;  /* 0x0000000502007986 */ /* 0x002fe2000c101904 */
[----:B------:R-:W-:Y:S05]  /*00a0*/  EXIT ;  /* 0x000000000000794d */ /* 0x000fea0003800000 */
.L_x_0:
[----:B------:R-:W-:-:S00]  /*00b0*/  BRA `(.L_x_0) ;  /* 0xfffffffc00fc7947 */ /* 0x000fc0000383ffff */
[----:B------:R-:W-:-:S00]  /*00c0*/  NOP ;  /* 0x0000000000007918 */ /* 0x000fc00000000000 */
        /* <DEDUP_REMOVED lines=11> */
.L_x_1:


//--------------------- .nv.shared.reserved.0     --------------------------
	.section	.nv.shared.reserved.0,"aw",@nobits
	.weak		__nv_reservedSMEM_offset_0_alias
	.size		__nv_reservedSMEM_offset_0_alias, 0, 64
	.other		__nv_reservedSMEM_offset_0_alias,@"STO_CUDA_RESERVED_SHARED STV_DEFAULT"
__nv_reservedSMEM_offset_0_alias:
	.zero		0
	.zero		64


//--------------------- .nv.constant0._Z10add_kerneliiPi --------------------------
	.section	.nv.constant0._Z10add_kerneliiPi,"a",@progbits
	.sectionflags	@""
	.align	4
.nv.constant0._Z10add_kerneliiPi:
	.zero		912


//--------------------- SYMBOLS --------------------------

	.type		.nv.reservedSmem.offset0,@object
	.size		.nv.reservedSmem.offset0,0x4
